//
// Generated by NVIDIA NVVM Compiler
//
// Compiler Build ID: CL-36424714
// Cuda compilation tools, release 13.0, V13.0.88
// Based on NVVM 20.0.0
//

.version 9.0
.target sm_100
.address_size 64

	// .globl	_Z8naive_mmPKfS0_Pfmmmi
.extern .shared .align 16 .b8 As[];

.visible .entry _Z8naive_mmPKfS0_Pfmmmi(
	.param .u64 .ptr .align 1 _Z8naive_mmPKfS0_Pfmmmi_param_0,
	.param .u64 .ptr .align 1 _Z8naive_mmPKfS0_Pfmmmi_param_1,
	.param .u64 .ptr .align 1 _Z8naive_mmPKfS0_Pfmmmi_param_2,
	.param .u64 _Z8naive_mmPKfS0_Pfmmmi_param_3,
	.param .u64 _Z8naive_mmPKfS0_Pfmmmi_param_4,
	.param .u64 _Z8naive_mmPKfS0_Pfmmmi_param_5,
	.param .u32 _Z8naive_mmPKfS0_Pfmmmi_param_6
)
{
	.reg .pred 	%p<21>;
	.reg .b32 	%r<97>;
	.reg .b32 	%f<79>;
	.reg .b64 	%rd<41>;

	ld.param.u64 	%rd14, [_Z8naive_mmPKfS0_Pfmmmi_param_1];
	ld.param.u64 	%rd16, [_Z8naive_mmPKfS0_Pfmmmi_param_3];
	ld.param.u64 	%rd17, [_Z8naive_mmPKfS0_Pfmmmi_param_4];
	ld.param.u64 	%rd18, [_Z8naive_mmPKfS0_Pfmmmi_param_5];
	ld.param.u32 	%r30, [_Z8naive_mmPKfS0_Pfmmmi_param_6];
	mov.u32 	%r1, %tid.y;
	mov.u32 	%r2, %tid.x;
	mov.u32 	%r31, %ctaid.x;
	mov.u32 	%r32, %ntid.x;
	mad.lo.s32 	%r3, %r31, %r32, %r1;
	mov.u32 	%r33, %ctaid.y;
	mov.u32 	%r34, %ntid.y;
	mad.lo.s32 	%r4, %r33, %r34, %r2;
	cvt.s64.s32 	%rd1, %r30;
	add.s64 	%rd19, %rd18, %rd1;
	add.s64 	%rd2, %rd19, -1;
	or.b64  	%rd20, %rd2, %rd1;
	and.b64  	%rd21, %rd20, -4294967296;
	setp.ne.s64 	%p1, %rd21, 0;
	@%p1 bra 	$L__BB0_2;
	cvt.u32.u64 	%r35, %rd1;
	cvt.u32.u64 	%r36, %rd2;
	div.u32 	%r37, %r36, %r35;
	cvt.u64.u32 	%rd40, %r37;
	bra.uni 	$L__BB0_3;
$L__BB0_2:
	div.u64 	%rd40, %rd2, %rd1;
$L__BB0_3:
	setp.lt.u64 	%p2, %rd2, %rd1;
	mov.f32 	%f77, 0f00000000;
	@%p2 bra 	$L__BB0_22;
	ld.param.u64 	%rd38, [_Z8naive_mmPKfS0_Pfmmmi_param_0];
	mul.lo.s32 	%r39, %r30, %r30;
	shl.b32 	%r40, %r39, 2;
	mov.u32 	%r41, As;
	add.s32 	%r5, %r41, %r40;
	cvt.s64.s32 	%rd6, %r3;
	cvt.u64.u32 	%rd22, %r2;
	mad.lo.s64 	%rd7, %rd18, %rd6, %rd22;
	mul.lo.s32 	%r6, %r30, %r1;
	and.b32  	%r7, %r30, 7;
	and.b32  	%r8, %r30, 3;
	and.b32  	%r9, %r30, 2147483640;
	and.b32  	%r10, %r30, 1;
	neg.s32 	%r11, %r9;
	shl.b32 	%r42, %r2, 2;
	add.s32 	%r43, %r40, %r42;
	add.s32 	%r12, %r41, %r43;
	shl.b32 	%r13, %r30, 5;
	shl.b32 	%r14, %r30, 2;
	cvta.to.global.u64 	%rd8, %rd38;
	cvta.to.global.u64 	%rd9, %rd14;
	mov.f32 	%f77, 0f00000000;
	mov.b32 	%r90, 0;
$L__BB0_5:
	setp.le.u64 	%p3, %rd16, %rd6;
	mul.lo.s32 	%r16, %r90, %r30;
	add.s32 	%r44, %r16, %r2;
	cvt.s64.s32 	%rd23, %r44;
	setp.le.u64 	%p4, %rd18, %rd23;
	mov.f32 	%f68, 0f00000000;
	or.pred  	%p5, %p3, %p4;
	@%p5 bra 	$L__BB0_7;
	cvt.s64.s32 	%rd24, %r16;
	add.s64 	%rd25, %rd7, %rd24;
	shl.b64 	%rd26, %rd25, 2;
	add.s64 	%rd27, %rd8, %rd26;
	ld.global.f32 	%f68, [%rd27];
$L__BB0_7:
	cvt.u64.u32 	%rd28, %r4;
	setp.le.u64 	%p6, %rd17, %rd28;
	add.s32 	%r45, %r6, %r2;
	shl.b32 	%r46, %r45, 2;
	mov.u32 	%r47, As;
	add.s32 	%r48, %r47, %r46;
	st.shared.f32 	[%r48], %f68;
	add.s32 	%r49, %r16, %r1;
	cvt.s64.s32 	%rd10, %r49;
	setp.le.u64 	%p7, %rd18, %rd10;
	mov.f32 	%f69, 0f00000000;
	or.pred  	%p8, %p7, %p6;
	@%p8 bra 	$L__BB0_9;
	cvt.u64.u32 	%rd29, %r4;
	mad.lo.s64 	%rd30, %rd17, %rd10, %rd29;
	shl.b64 	%rd31, %rd30, 2;
	add.s64 	%rd32, %rd9, %rd31;
	ld.global.f32 	%f69, [%rd32];
$L__BB0_9:
	setp.lt.s32 	%p9, %r30, 1;
	add.s32 	%r50, %r6, %r2;
	shl.b32 	%r51, %r50, 2;
	add.s32 	%r52, %r5, %r51;
	st.shared.f32 	[%r52], %f69;
	bar.sync 	0;
	@%p9 bra 	$L__BB0_21;
	setp.lt.u32 	%p10, %r30, 8;
	mov.b32 	%r95, 0;
	@%p10 bra 	$L__BB0_13;
	shl.b32 	%r54, %r6, 2;
	mov.u32 	%r55, As;
	add.s32 	%r56, %r54, %r55;
	add.s32 	%r91, %r56, 16;
	mov.u32 	%r92, %r12;
	mov.u32 	%r93, %r11;
$L__BB0_12:
	.pragma "nounroll";
	ld.shared.f32 	%f24, [%r91+-16];
	ld.shared.f32 	%f25, [%r92];
	fma.rn.f32 	%f26, %f24, %f25, %f77;
	ld.shared.f32 	%f27, [%r91+-12];
	add.s32 	%r57, %r92, %r14;
	ld.shared.f32 	%f28, [%r57];
	fma.rn.f32 	%f29, %f27, %f28, %f26;
	ld.shared.f32 	%f30, [%r91+-8];
	add.s32 	%r58, %r57, %r14;
	ld.shared.f32 	%f31, [%r58];
	fma.rn.f32 	%f32, %f30, %f31, %f29;
	ld.shared.f32 	%f33, [%r91+-4];
	add.s32 	%r59, %r58, %r14;
	ld.shared.f32 	%f34, [%r59];
	fma.rn.f32 	%f35, %f33, %f34, %f32;
	ld.shared.f32 	%f36, [%r91];
	add.s32 	%r60, %r59, %r14;
	ld.shared.f32 	%f37, [%r60];
	fma.rn.f32 	%f38, %f36, %f37, %f35;
	ld.shared.f32 	%f39, [%r91+4];
	add.s32 	%r61, %r60, %r14;
	ld.shared.f32 	%f40, [%r61];
	fma.rn.f32 	%f41, %f39, %f40, %f38;
	ld.shared.f32 	%f42, [%r91+8];
	add.s32 	%r62, %r61, %r14;
	ld.shared.f32 	%f43, [%r62];
	fma.rn.f32 	%f44, %f42, %f43, %f41;
	ld.shared.f32 	%f45, [%r91+12];
	add.s32 	%r63, %r62, %r14;
	ld.shared.f32 	%f46, [%r63];
	fma.rn.f32 	%f77, %f45, %f46, %f44;
	add.s32 	%r93, %r93, 8;
	add.s32 	%r92, %r92, %r13;
	add.s32 	%r91, %r91, 32;
	setp.ne.s32 	%p11, %r93, 0;
	mov.u32 	%r95, %r9;
	@%p11 bra 	$L__BB0_12;
$L__BB0_13:
	setp.eq.s32 	%p12, %r7, 0;
	@%p12 bra 	$L__BB0_21;
	add.s32 	%r64, %r7, -1;
	setp.lt.u32 	%p13, %r64, 3;
	@%p13 bra 	$L__BB0_16;
	add.s32 	%r65, %r95, %r6;
	shl.b32 	%r66, %r65, 2;
	mov.u32 	%r67, As;
	add.s32 	%r68, %r67, %r66;
	ld.shared.f32 	%f48, [%r68];
	mad.lo.s32 	%r69, %r95, %r30, %r2;
	shl.b32 	%r70, %r69, 2;
	add.s32 	%r71, %r5, %r70;
	ld.shared.f32 	%f49, [%r71];
	fma.rn.f32 	%f50, %f48, %f49, %f77;
	ld.shared.f32 	%f51, [%r68+4];
	add.s32 	%r72, %r71, %r14;
	ld.shared.f32 	%f52, [%r72];
	fma.rn.f32 	%f53, %f51, %f52, %f50;
	ld.shared.f32 	%f54, [%r68+8];
	add.s32 	%r73, %r72, %r14;
	ld.shared.f32 	%f55, [%r73];
	fma.rn.f32 	%f56, %f54, %f55, %f53;
	ld.shared.f32 	%f57, [%r68+12];
	add.s32 	%r74, %r73, %r14;
	ld.shared.f32 	%f58, [%r74];
	fma.rn.f32 	%f77, %f57, %f58, %f56;
	add.s32 	%r95, %r95, 4;
$L__BB0_16:
	setp.eq.s32 	%p14, %r8, 0;
	@%p14 bra 	$L__BB0_21;
	setp.eq.s32 	%p15, %r8, 1;
	@%p15 bra 	$L__BB0_19;
	add.s32 	%r75, %r95, %r6;
	shl.b32 	%r76, %r75, 2;
	mov.u32 	%r77, As;
	add.s32 	%r78, %r77, %r76;
	ld.shared.f32 	%f60, [%r78];
	mad.lo.s32 	%r79, %r95, %r30, %r2;
	shl.b32 	%r80, %r79, 2;
	add.s32 	%r81, %r5, %r80;
	ld.shared.f32 	%f61, [%r81];
	fma.rn.f32 	%f62, %f60, %f61, %f77;
	ld.shared.f32 	%f63, [%r78+4];
	add.s32 	%r82, %r81, %r14;
	ld.shared.f32 	%f64, [%r82];
	fma.rn.f32 	%f77, %f63, %f64, %f62;
	add.s32 	%r95, %r95, 2;
$L__BB0_19:
	setp.eq.s32 	%p16, %r10, 0;
	@%p16 bra 	$L__BB0_21;
	add.s32 	%r83, %r95, %r6;
	shl.b32 	%r84, %r83, 2;
	mov.u32 	%r85, As;
	add.s32 	%r86, %r85, %r84;
	ld.shared.f32 	%f65, [%r86];
	mad.lo.s32 	%r87, %r95, %r30, %r2;
	shl.b32 	%r88, %r87, 2;
	add.s32 	%r89, %r5, %r88;
	ld.shared.f32 	%f66, [%r89];
	fma.rn.f32 	%f77, %f65, %f66, %f77;
$L__BB0_21:
	bar.sync 	0;
	add.s32 	%r90, %r90, 1;
	cvt.u64.u32 	%rd33, %r90;
	setp.gt.u64 	%p17, %rd40, %rd33;
	@%p17 bra 	$L__BB0_5;
$L__BB0_22:
	cvt.s64.s32 	%rd11, %r3;
	setp.le.u64 	%p18, %rd16, %rd11;
	cvt.u64.u32 	%rd12, %r4;
	setp.le.u64 	%p19, %rd17, %rd12;
	or.pred  	%p20, %p18, %p19;
	@%p20 bra 	$L__BB0_24;
	ld.param.u64 	%rd39, [_Z8naive_mmPKfS0_Pfmmmi_param_2];
	mad.lo.s64 	%rd34, %rd17, %rd11, %rd12;
	cvta.to.global.u64 	%rd35, %rd39;
	shl.b64 	%rd36, %rd34, 2;
	add.s64 	%rd37, %rd35, %rd36;
	st.global.f32 	[%rd37], %f77;
$L__BB0_24:
	ret;

}


// ===== COMPILED SASS (sm_100) =====

	.target	sm_100

	.elftype	@"ET_EXEC"


//--------------------- .note.nv.tkinfo           --------------------------
	.section	.note.nv.tkinfo,"",@"SHT_NOTE"
	.sectionflags	@"SHF_NOTE_NV_TKINFO"
	.tkinfo
        /*0018*/ 	.word	0x00000002
        /*0030*/ 	.string	""
        /*0030*/ 	.string	"ptxas"
        /*0030*/ 	.string	"Cuda compilation tools, release 13.0, V13.0.88"
        /*0030*/ 	.string	"Build cuda_13.0.r13.0/compiler.36424714_0"
        /*0030*/ 	.string	"-arch sm_100 -m 64 "



//--------------------- .note.nv.cuinfo           --------------------------
	.section	.note.nv.cuinfo,"",@"SHT_NOTE"
	.sectionflags	@"SHF_NOTE_NV_CUINFO"
        /*0018*/ 	.short	0x0002
        /*001a*/ 	.short	0x0064
        /*001c*/ 	.short	0x0082
	.zero		2


//--------------------- .nv.info                  --------------------------
	.section	.nv.info,"",@"SHT_CUDA_INFO"
	.align	4


	//----- nvinfo : EIATTR_REGCOUNT
	.align		4
        /*0000*/ 	.byte	0x04, 0x2f
        /*0002*/ 	.short	(.L_1 - .L_0)
	.align		4
.L_0:
        /*0004*/ 	.word	index@(_Z8naive_mmPKfS0_Pfmmmi)
        /*0008*/ 	.word	0x00000020


	//----- nvinfo : EIATTR_FRAME_SIZE
	.align		4
.L_1:
        /*000c*/ 	.byte	0x04, 0x11
        /*000e*/ 	.short	(.L_3 - .L_2)
	.align		4
.L_2:
        /*0010*/ 	.word	index@($__internal_0_$__cuda_sm20_div_u64)
        /*0014*/ 	.word	0x00000000


	//----- nvinfo : EIATTR_FRAME_SIZE
	.align		4
.L_3:
        /*0018*/ 	.byte	0x04, 0x11
        /*001a*/ 	.short	(.L_5 - .L_4)
	.align		4
.L_4:
        /*001c*/ 	.word	index@(_Z8naive_mmPKfS0_Pfmmmi)
        /*0020*/ 	.word	0x00000000


	//----- nvinfo : EIATTR_MIN_STACK_SIZE
	.align		4
.L_5:
        /*0024*/ 	.byte	0x04, 0x12
        /*0026*/ 	.short	(.L_7 - .L_6)
	.align		4
.L_6:
        /*0028*/ 	.word	index@(_Z8naive_mmPKfS0_Pfmmmi)
        /*002c*/ 	.word	0x00000000
.L_7:


//--------------------- .nv.compat                --------------------------
	.section	.nv.compat,"",@"SHT_CUDA_COMPAT_INFO"
	.align	4
        /*0000*/ 	.byte	0x02, 0x09, 0x00, 0x00, 0x02, 0x02, 0x01, 0x00, 0x02, 0x05, 0x05, 0x00, 0x03, 0x07, 0x01, 0x01
        /*0010*/ 	.byte	0x02, 0x03, 0x00, 0x00, 0x02, 0x06, 0x01, 0x00, 0x04, 0x0b, 0x08, 0x00, 0x09, 0x00, 0x00, 0x00
        /*0020*/ 	.byte	0x00, 0x00, 0x00, 0x00


//--------------------- .nv.info._Z8naive_mmPKfS0_Pfmmmi --------------------------
	.section	.nv.info._Z8naive_mmPKfS0_Pfmmmi,"",@"SHT_CUDA_INFO"
	.sectionflags	@""
	.align	4


	//----- nvinfo : EIATTR_CUDA_API_VERSION
	.align		4
        /*0000*/ 	.byte	0x04, 0x37
        /*0002*/ 	.short	(.L_9 - .L_8)
.L_8:
        /*0004*/ 	.word	0x00000082


	//----- nvinfo : EIATTR_KPARAM_INFO
	.align		4
.L_9:
        /*0008*/ 	.byte	0x04, 0x17
        /*000a*/ 	.short	(.L_11 - .L_10)
.L_10:
        /*000c*/ 	.word	0x00000000
        /*0010*/ 	.short	0x0006
        /*0012*/ 	.short	0x0030
        /*0014*/ 	.byte	0x00, 0xf0, 0x11, 0x00


	//----- nvinfo : EIATTR_KPARAM_INFO
	.align		4
.L_11:
        /*0018*/ 	.byte	0x04, 0x17
        /*001a*/ 	.short	(.L_13 - .L_12)
.L_12:
        /*001c*/ 	.word	0x00000000
        /*0020*/ 	.short	0x0005
        /*0022*/ 	.short	0x0028
        /*0024*/ 	.byte	0x00, 0xf0, 0x21, 0x00


	//----- nvinfo : EIATTR_KPARAM_INFO
	.align		4
.L_13:
        /*0028*/ 	.byte	0x04, 0x17
        /*002a*/ 	.short	(.L_15 - .L_14)
.L_14:
        /*002c*/ 	.word	0x00000000
        /*0030*/ 	.short	0x0004
        /*0032*/ 	.short	0x0020
        /*0034*/ 	.byte	0x00, 0xf0, 0x21, 0x00


	//----- nvinfo : EIATTR_KPARAM_INFO
	.align		4
.L_15:
        /*0038*/ 	.byte	0x04, 0x17
        /*003a*/ 	.short	(.L_17 - .L_16)
.L_16:
        /*003c*/ 	.word	0x00000000
        /*0040*/ 	.short	0x0003
        /*0042*/ 	.short	0x0018
        /*0044*/ 	.byte	0x00, 0xf0, 0x21, 0x00


	//----- nvinfo : EIATTR_KPARAM_INFO
	.align		4
.L_17:
        /*0048*/ 	.byte	0x04, 0x17
        /*004a*/ 	.short	(.L_19 - .L_18)
.L_18:
        /*004c*/ 	.word	0x00000000
        /*0050*/ 	.short	0x0002
        /*0052*/ 	.short	0x0010
        /*0054*/ 	.byte	0x00, 0xf5, 0x21, 0x00


	//----- nvinfo : EIATTR_KPARAM_INFO
	.align		4
.L_19:
        /*0058*/ 	.byte	0x04, 0x17
        /*005a*/ 	.short	(.L_21 - .L_20)
.L_20:
        /*005c*/ 	.word	0x00000000
        /*0060*/ 	.short	0x0001
        /*0062*/ 	.short	0x0008
        /*0064*/ 	.byte	0x00, 0xf5, 0x21, 0x00


	//----- nvinfo : EIATTR_KPARAM_INFO
	.align		4
.L_21:
        /*0068*/ 	.byte	0x04, 0x17
        /*006a*/ 	.short	(.L_23 - .L_22)
.L_22:
        /*006c*/ 	.word	0x00000000
        /*0070*/ 	.short	0x0000
        /*0072*/ 	.short	0x0000
        /*0074*/ 	.byte	0x00, 0xf5, 0x21, 0x00


	//----- nvinfo : EIATTR_SPARSE_MMA_MASK
	.align		4
.L_23:
        /*0078*/ 	.byte	0x03, 0x50
        /*007a*/ 	.short	0x0000


	//----- nvinfo : EIATTR_MAXREG_COUNT
	.align		4
        /*007c*/ 	.byte	0x03, 0x1b
        /*007e*/ 	.short	0x00ff


	//----- nvinfo : EIATTR_NUM_BARRIERS
	.align		4
        /*0080*/ 	.byte	0x02, 0x4c
        /*0082*/ 	.byte	0x01
	.zero		1


	//----- nvinfo : EIATTR_MERCURY_ISA_VERSION
	.align		4
        /*0084*/ 	.byte	0x03, 0x5f
        /*0086*/ 	.short	0x0101


	//----- nvinfo : EIATTR_VRC_CTA_INIT_COUNT
	.align		4
        /*0088*/ 	.byte	0x02, 0x4a
	.zero		1
	.zero		1


	//----- nvinfo : EIATTR_EXIT_INSTR_OFFSETS
	.align		4
        /*008c*/ 	.byte	0x04, 0x1c
        /*008e*/ 	.short	(.L_25 - .L_24)


	//   ....[0]....
.L_24:
        /*0090*/ 	.word	0x00000e00


	//   ....[1]....
        /*0094*/ 	.word	0x00000ea0


	//----- nvinfo : EIATTR_CRS_STACK_SIZE
	.align		4
.L_25:
        /*0098*/ 	.byte	0x04, 0x1e
        /*009a*/ 	.short	(.L_27 - .L_26)
.L_26:
        /*009c*/ 	.word	0x00000000


	//----- nvinfo : EIATTR_CBANK_PARAM_SIZE
	.align		4
.L_27:
        /*00a0*/ 	.byte	0x03, 0x19
        /*00a2*/ 	.short	0x0034


	//----- nvinfo : EIATTR_PARAM_CBANK
	.align		4
        /*00a4*/ 	.byte	0x04, 0x0a
        /*00a6*/ 	.short	(.L_29 - .L_28)
	.align		4
.L_28:
        /*00a8*/ 	.word	index@(.nv.constant0._Z8naive_mmPKfS0_Pfmmmi)
        /*00ac*/ 	.short	0x0380
        /*00ae*/ 	.short	0x0034


	//----- nvinfo : EIATTR_SW_WAR
	.align		4
.L_29:
        /*00b0*/ 	.byte	0x04, 0x36
        /*00b2*/ 	.short	(.L_31 - .L_30)
.L_30:
        /*00b4*/ 	.word	0x00000008
.L_31:


//--------------------- .nv.callgraph             --------------------------
	.section	.nv.callgraph,"",@"SHT_CUDA_CALLGRAPH"
	.align	4
	.sectionentsize	8
	.align		4
        /*0000*/ 	.word	0x00000000
	.align		4
        /*0004*/ 	.word	0xffffffff
	.align		4
        /*0008*/ 	.word	0x00000000
	.align		4
        /*000c*/ 	.word	0xfffffffe
	.align		4
        /*0010*/ 	.word	0x00000000
	.align		4
        /*0014*/ 	.word	0xfffffffd
	.align		4
        /*0018*/ 	.word	0x00000000
	.align		4
        /*001c*/ 	.word	0xfffffffc


//--------------------- .text._Z8naive_mmPKfS0_Pfmmmi --------------------------
	.section	.text._Z8naive_mmPKfS0_Pfmmmi,"ax",@progbits
	.align	128
        .global         _Z8naive_mmPKfS0_Pfmmmi
        .type           _Z8naive_mmPKfS0_Pfmmmi,@function
        .size           _Z8naive_mmPKfS0_Pfmmmi,(.L_x_10 - _Z8naive_mmPKfS0_Pfmmmi)
        .other          _Z8naive_mmPKfS0_Pfmmmi,@"STO_CUDA_ENTRY STV_DEFAULT"
_Z8naive_mmPKfS0_Pfmmmi:
.text._Z8naive_mmPKfS0_Pfmmmi:
[----:B------:R-:W-:Y:S08]  /*0000*/  LDC R1, c[0x0][0x37c] ;  /* 0x0000df00ff017b82 */ /* 0x000ff00000000800 */
[----:B------:R-:W0:Y:S01]  /*0010*/  LDC R14, c[0x0][0x3b0] ;  /* 0x0000ec00ff0e7b82 */ /* 0x000e220000000800 */
[----:B------:R-:W1:Y:S01]  /*0020*/  S2R R0, SR_TID.Y ;  /* 0x0000000000007919 */ /* 0x000e620000002200 */
[----:B------:R-:W2:Y:S06]  /*0030*/  S2R R12, SR_TID.X ;  /* 0x00000000000c7919 */ /* 0x000eac0000002100 */
[----:B------:R-:W3:Y:S08]  /*0040*/  LDC.64 R10, c[0x0][0x3a8] ;  /* 0x0000ea00ff0a7b82 */ /* 0x000ef00000000a00 */
[----:B------:R-:W1:Y:S08]  /*0050*/  LDC R5, c[0x0][0x360] ;  /* 0x0000d800ff057b82 */ /* 0x000e700000000800 */
[----:B------:R-:W1:Y:S01]  /*0060*/  S2UR UR4, SR_CTAID.X ;  /* 0x00000000000479c3 */ /* 0x000e620000002500 */
[----:B0-----:R-:W-:-:S02]  /*0070*/  SHF.R.S32.HI R7, RZ, 0x1f, R14 ;  /* 0x0000001fff077819 */ /* 0x001fc4000001140e */
[----:B---3--:R-:W-:-:S05]  /*0080*/  IADD3 R3, P0, PT, R14, R10, RZ ;  /* 0x0000000a0e037210 */ /* 0x008fca0007f1e0ff */
[----:B------:R-:W2:Y:S01]  /*0090*/  S2UR UR5, SR_CTAID.Y ;  /* 0x00000000000579c3 */ /* 0x000ea20000002600 */
[----:B------:R-:W-:-:S04]  /*00a0*/  IADD3 R3, P1, PT, R3, -0x1, RZ ;  /* 0xffffffff03037810 */ /* 0x000fc80007f3e0ff */
[----:B------:R-:W-:-:S03]  /*00b0*/  IADD3.X R8, PT, PT, R7, -0x1, R11, P1, P0 ;  /* 0xffffffff07087810 */ /* 0x000fc60000fe040b */
[----:B------:R-:W2:Y:S01]  /*00c0*/  LDC R9, c[0x0][0x364] ;  /* 0x0000d900ff097b82 */ /* 0x000ea20000000800 */
[----:B------:R-:W-:-:S04]  /*00d0*/  LOP3.LUT R2, R8, R7, RZ, 0xfc, !PT ;  /* 0x0000000708027212 */ /* 0x000fc800078efcff */
[----:B------:R-:W-:Y:S01]  /*00e0*/  ISETP.NE.U32.AND P0, PT, R2, RZ, PT ;  /* 0x000000ff0200720c */ /* 0x000fe20003f05070 */
[----:B-1----:R-:W-:Y:S02]  /*00f0*/  IMAD R2, R5, UR4, R0 ;  /* 0x0000000405027c24 */ /* 0x002fe4000f8e0200 */
[----:B--2---:R-:W-:-:S10]  /*0100*/  IMAD R4, R9, UR5, R12 ;  /* 0x0000000509047c24 */ /* 0x004fd4000f8e020c */
[----:B------:R-:W-:Y:S05]  /*0110*/  @P0 BRA `(.L_x_0) ;  /* 0x0000000000540947 */ /* 0x000fea0003800000 */
[----:B------:R-:W0:Y:S01]  /*0120*/  I2F.U32.RP R5, R14 ;  /* 0x0000000e00057306 */ /* 0x000e220000209000 */
[----:B------:R-:W-:-:S07]  /*0130*/  ISETP.NE.U32.AND P2, PT, R14, RZ, PT ;  /* 0x000000ff0e00720c */ /* 0x000fce0003f45070 */
[----:B0-----:R-:W0:Y:S02]  /*0140*/  MUFU.RCP R5, R5 ;  /* 0x0000000500057308 */ /* 0x001e240000001000 */
[----:B0-----:R-:W-:-:S06]  /*0150*/  VIADD R10, R5, 0xffffffe ;  /* 0x0ffffffe050a7836 */ /* 0x001fcc0000000000 */
[----:B------:R0:W1:Y:S02]  /*0160*/  F2I.FTZ.U32.TRUNC.NTZ R11, R10 ;  /* 0x0000000a000b7305 */ /* 0x000064000021f000 */
[----:B0-----:R-:W-:Y:S02]  /*0170*/  HFMA2 R10, -RZ, RZ, 0, 0 ;  /* 0x00000000ff0a7431 */ /* 0x001fe400000001ff */
[----:B-1----:R-:W-:-:S04]  /*0180*/  IMAD.MOV R9, RZ, RZ, -R11 ;  /* 0x000000ffff097224 */ /* 0x002fc800078e0a0b */
[----:B------:R-:W-:-:S04]  /*0190*/  IMAD R9, R9, R14, RZ ;  /* 0x0000000e09097224 */ /* 0x000fc800078e02ff */
[----:B------:R-:W-:Y:S01]  /*01a0*/  IMAD.HI.U32 R6, R11, R9, R10 ;  /* 0x000000090b067227 */ /* 0x000fe200078e000a */
[----:B------:R-:W-:-:S05]  /*01b0*/  MOV R11, RZ ;  /* 0x000000ff000b7202 */ /* 0x000fca0000000f00 */
[----:B------:R-:W-:-:S04]  /*01c0*/  IMAD.HI.U32 R6, R6, R3, RZ ;  /* 0x0000000306067227 */ /* 0x000fc800078e00ff */
[----:B------:R-:W-:-:S04]  /*01d0*/  IMAD.MOV R9, RZ, RZ, -R6 ;  /* 0x000000ffff097224 */ /* 0x000fc800078e0a06 */
[----:B------:R-:W-:-:S05]  /*01e0*/  IMAD R9, R14, R9, R3 ;  /* 0x000000090e097224 */ /* 0x000fca00078e0203 */
[----:B------:R-:W-:-:S13]  /*01f0*/  ISETP.GE.U32.AND P0, PT, R9, R14, PT ;  /* 0x0000000e0900720c */ /* 0x000fda0003f06070 */
[----:B------:R-:W-:Y:S01]  /*0200*/  @P0 IMAD.IADD R9, R9, 0x1, -R14 ;  /* 0x0000000109090824 */ /* 0x000fe200078e0a0e */
[----:B------:R-:W-:-:S04]  /*0210*/  @P0 IADD3 R6, PT, PT, R6, 0x1, RZ ;  /* 0x0000000106060810 */ /* 0x000fc80007ffe0ff */
[----:B------:R-:W-:-:S13]  /*0220*/  ISETP.GE.U32.AND P1, PT, R9, R14, PT ;  /* 0x0000000e0900720c */ /* 0x000fda0003f26070 */
[----:B------:R-:W-:Y:S01]  /*0230*/  @P1 VIADD R6, R6, 0x1 ;  /* 0x0000000106061836 */ /* 0x000fe20000000000 */
[----:B------:R-:W-:-:S05]  /*0240*/  @!P2 LOP3.LUT R6, RZ, R14, RZ, 0x33, !PT ;  /* 0x0000000eff06a212 */ /* 0x000fca00078e33ff */
[----:B------:R-:W-:Y:S01]  /*0250*/  IMAD.MOV.U32 R10, RZ, RZ, R6 ;  /* 0x000000ffff0a7224 */ /* 0x000fe200078e0006 */
[----:B------:R-:W-:Y:S06]  /*0260*/  BRA `(.L_x_1) ;  /* 0x0000000000107947 */ /* 0x000fec0003800000 */
.L_x_0:
[----:B------:R-:W-:-:S07]  /*0270*/  MOV R10, 0x290 ;  /* 0x00000290000a7802 */ /* 0x000fce0000000f00 */
[----:B------:R-:W-:Y:S05]  /*0280*/  CALL.REL.NOINC `($__internal_0_$__cuda_sm20_div_u64) ;  /* 0x0000000c00087944 */ /* 0x000fea0003c00000 */
[----:B------:R-:W-:Y:S02]  /*0290*/  IMAD.MOV.U32 R10, RZ, RZ, R5 ;  /* 0x000000ffff0a7224 */ /* 0x000fe400078e0005 */
[----:B------:R-:W-:-:S07]  /*02a0*/  IMAD.MOV.U32 R11, RZ, RZ, R6 ;  /* 0x000000ffff0b7224 */ /* 0x000fce00078e0006 */
.L_x_1:
[----:B------:R-:W0:Y:S01]  /*02b0*/  LDC R14, c[0x0][0x3b0] ;  /* 0x0000ec00ff0e7b82 */ /* 0x000e220000000800 */
[----:B------:R-:W1:Y:S01]  /*02c0*/  LDCU.64 UR8, c[0x0][0x358] ;  /* 0x00006b00ff0877ac */ /* 0x000e620008000a00 */
[----:B0-----:R-:W-:Y:S02]  /*02d0*/  ISETP.GE.U32.AND P0, PT, R3, R14, PT ;  /* 0x0000000e0300720c */ /* 0x001fe40003f06070 */
[----:B------:R-:W-:Y:S02]  /*02e0*/  MOV R3, RZ ;  /* 0x000000ff00037202 */ /* 0x000fe40000000f00 */
[----:B------:R-:W-:-:S13]  /*02f0*/  ISETP.GE.U32.AND.EX P0, PT, R8, R7, PT, P0 ;  /* 0x000000070800720c */ /* 0x000fda0003f06100 */
[----:B-1----:R-:W-:Y:S05]  /*0300*/  @!P0 BRA `(.L_x_2) ;  /* 0x0000000800a08947 */ /* 0x002fea0003800000 */
[----:B------:R-:W0:Y:S01]  /*0310*/  LDCU.64 UR6, c[0x0][0x3a8] ;  /* 0x00007500ff0677ac */ /* 0x000e220008000a00 */
[----:B------:R-:W1:Y:S01]  /*0320*/  S2UR UR5, SR_CgaCtaId ;  /* 0x00000000000579c3 */ /* 0x000e620000008800 */
[----:B------:R-:W-:Y:S01]  /*0330*/  SHF.R.S32.HI R3, RZ, 0x1f, R2 ;  /* 0x0000001fff037819 */ /* 0x000fe20000011402 */
[----:B------:R-:W-:Y:S01]  /*0340*/  IMAD.MOV.U32 R13, RZ, RZ, RZ ;  /* 0x000000ffff0d7224 */ /* 0x000fe200078e00ff */
[----:B------:R-:W-:Y:S01]  /*0350*/  UMOV UR4, 0x400 ;  /* 0x0000040000047882 */ /* 0x000fe20000000000 */
[C---:B------:R-:W-:Y:S02]  /*0360*/  LOP3.LUT R6, R14.reuse, 0x7ffffff8, RZ, 0xc0, !PT ;  /* 0x7ffffff80e067812 */ /* 0x040fe400078ec0ff */
[C---:B------:R-:W-:Y:S02]  /*0370*/  LOP3.LUT R24, R14.reuse, 0x7, RZ, 0xc0, !PT ;  /* 0x000000070e187812 */ /* 0x040fe400078ec0ff */
[----:B------:R-:W-:Y:S01]  /*0380*/  LOP3.LUT R7, R14, 0x3, RZ, 0xc0, !PT ;  /* 0x000000030e077812 */ /* 0x000fe200078ec0ff */
[----:B------:R-:W-:-:S02]  /*0390*/  IMAD.MOV R20, RZ, RZ, -R6 ;  /* 0x000000ffff147224 */ /* 0x000fc400078e0a06 */
[----:B0-----:R-:W-:Y:S02]  /*03a0*/  IMAD R5, R3, UR6, RZ ;  /* 0x0000000603057c24 */ /* 0x001fe4000f8e02ff */
[----:B------:R-:W-:Y:S02]  /*03b0*/  IMAD R3, R14, R14, RZ ;  /* 0x0000000e0e037224 */ /* 0x000fe400078e02ff */
[----:B------:R-:W-:Y:S01]  /*03c0*/  IMAD.WIDE.U32 R8, R2, UR6, R12 ;  /* 0x0000000602087c25 */ /* 0x000fe2000f8e000c */
[----:B-1----:R-:W-:-:S03]  /*03d0*/  ULEA UR4, UR5, UR4, 0x18 ;  /* 0x0000000405047291 */ /* 0x002fc6000f8ec0ff */
[----:B------:R-:W-:Y:S02]  /*03e0*/  IMAD.SHL.U32 R21, R3, 0x4, RZ ;  /* 0x0000000403157824 */ /* 0x000fe400078e00ff */
[----:B------:R-:W-:Y:S02]  /*03f0*/  IMAD R23, R2, UR7, R5 ;  /* 0x0000000702177c24 */ /* 0x000fe4000f8e0205 */
[----:B------:R-:W-:Y:S01]  /*0400*/  IMAD R5, R0, R14, RZ ;  /* 0x0000000e00057224 */ /* 0x000fe200078e02ff */
[----:B------:R-:W-:Y:S01]  /*0410*/  LEA R22, R12, R21, 0x2 ;  /* 0x000000150c167211 */ /* 0x000fe200078e10ff */
[----:B------:R-:W-:Y:S01]  /*0420*/  IMAD.MOV.U32 R3, RZ, RZ, RZ ;  /* 0x000000ffff037224 */ /* 0x000fe200078e00ff */
[----:B------:R-:W-:Y:S01]  /*0430*/  IADD3 R21, PT, PT, R21, UR4, RZ ;  /* 0x0000000415157c10 */ /* 0x000fe2000fffe0ff */
[----:B------:R-:W-:Y:S02]  /*0440*/  IMAD.IADD R23, R9, 0x1, R23 ;  /* 0x0000000109177824 */ /* 0x000fe400078e0217 */
[----:B------:R-:W-:Y:S01]  /*0450*/  VIADD R22, R22, UR4 ;  /* 0x0000000416167c36 */ /* 0x000fe20008000000 */
[----:B------:R-:W-:-:S06]  /*0460*/  UMOV UR4, URZ ;  /* 0x000000ff00047c82 */ /* 0x000fcc0008000000 */
.L_x_8:
[----:B0-----:R-:W0:Y:S01]  /*0470*/  LDC R25, c[0x0][0x3b0] ;  /* 0x0000ec00ff197b82 */ /* 0x001e220000000800 */
[----:B------:R-:W1:Y:S01]  /*0480*/  LDCU.64 UR12, c[0x0][0x3a8] ;  /* 0x00007500ff0c77ac */ /* 0x000e620008000a00 */
[----:B------:R-:W2:Y:S01]  /*0490*/  LDCU.64 UR6, c[0x0][0x398] ;  /* 0x00007300ff0677ac */ /* 0x000ea20008000a00 */
[----:B------:R-:W3:Y:S01]  /*04a0*/  LDCU.64 UR10, c[0x0][0x3a0] ;  /* 0x00007400ff0a77ac */ /* 0x000ee20008000a00 */
[----:B--2---:R-:W-:Y:S01]  /*04b0*/  ISETP.GE.U32.AND P1, PT, R2, UR6, PT ;  /* 0x0000000602007c0c */ /* 0x004fe2000bf26070 */
[----:B0-----:R-:W-:-:S04]  /*04c0*/  IMAD R29, R25, UR4, RZ ;  /* 0x00000004191d7c24 */ /* 0x001fc8000f8e02ff */
[C---:B------:R-:W-:Y:S01]  /*04d0*/  IMAD.IADD R27, R29.reuse, 0x1, R0 ;  /* 0x000000011d1b7824 */ /* 0x040fe200078e0200 */
[----:B------:R-:W-:-:S04]  /*04e0*/  IADD3 R14, PT, PT, R29, R12, RZ ;  /* 0x0000000c1d0e7210 */ /* 0x000fc80007ffe0ff */
[----:B-1----:R-:W-:Y:S02]  /*04f0*/  ISETP.GE.U32.AND P0, PT, R14, UR12, PT ;  /* 0x0000000c0e007c0c */ /* 0x002fe4000bf06070 */
[----:B------:R-:W-:Y:S02]  /*0500*/  SHF.R.S32.HI R14, RZ, 0x1f, R14 ;  /* 0x0000001fff0e7819 */ /* 0x000fe4000001140e */
[----:B------:R-:W-:Y:S02]  /*0510*/  ISETP.GE.U32.AND P2, PT, R27, UR12, PT ;  /* 0x0000000c1b007c0c */ /* 0x000fe4000bf46070 */
[----:B------:R-:W-:Y:S02]  /*0520*/  ISETP.GE.U32.AND.EX P0, PT, R14, UR13, PT, P0 ;  /* 0x0000000d0e007c0c */ /* 0x000fe4000bf06100 */
[----:B------:R-:W-:Y:S02]  /*0530*/  SHF.R.S32.HI R14, RZ, 0x1f, R2 ;  /* 0x0000001fff0e7819 */ /* 0x000fe40000011402 */
[----:B------:R-:W-:-:S02]  /*0540*/  SHF.R.S32.HI R18, RZ, 0x1f, R27 ;  /* 0x0000001fff127819 */ /* 0x000fc4000001141b */
[----:B------:R-:W-:Y:S02]  /*0550*/  ISETP.GE.U32.OR.EX P0, PT, R14, UR7, P0, P1 ;  /* 0x000000070e007c0c */ /* 0x000fe40008706510 */
[----:B---3--:R-:W-:-:S04]  /*0560*/  ISETP.GE.U32.AND P1, PT, R4, UR10, PT ;  /* 0x0000000a04007c0c */ /* 0x008fc8000bf26070 */
[----:B------:R-:W-:-:S04]  /*0570*/  ISETP.GE.U32.AND.EX P1, PT, RZ, UR11, PT, P1 ;  /* 0x0000000bff007c0c */ /* 0x000fc8000bf26110 */
[----:B------:R-:W-:-:S03]  /*0580*/  ISETP.GE.U32.OR.EX P1, PT, R18, UR13, P1, P2 ;  /* 0x0000000d12007c0c */ /* 0x000fc60008f26520 */
[----:B------:R-:W0:Y:S01]  /*0590*/  @!P0 LDC.64 R16, c[0x0][0x380] ;  /* 0x0000e000ff108b82 */ /* 0x000e220000000a00 */
[----:B------:R-:W-:-:S04]  /*05a0*/  @!P0 IADD3 R19, P2, PT, R29, R8, RZ ;  /* 0x000000081d138210 */ /* 0x000fc80007f5e0ff */
[----:B------:R-:W-:-:S05]  /*05b0*/  @!P0 LEA.HI.X.SX32 R26, R29, R23, 0x1, P2 ;  /* 0x000000171d1a8211 */ /* 0x000fca00010f0eff */
[----:B------:R-:W1:Y:S01]  /*05c0*/  @!P1 LDC.64 R14, c[0x0][0x388] ;  /* 0x0000e200ff0e9b82 */ /* 0x000e620000000a00 */
[----:B------:R-:W-:-:S04]  /*05d0*/  @!P1 IMAD R18, R18, UR10, RZ ;  /* 0x0000000a12129c24 */ /* 0x000fc8000f8e02ff */
[----:B------:R-:W-:Y:S02]  /*05e0*/  @!P1 IMAD R29, R27, UR11, R18 ;  /* 0x0000000b1b1d9c24 */ /* 0x000fe4000f8e0212 */
[----:B------:R-:W-:Y:S01]  /*05f0*/  @!P1 IMAD.MOV.U32 R18, RZ, RZ, R4 ;  /* 0x000000ffff129224 */ /* 0x000fe200078e0004 */
[----:B0-----:R-:W-:-:S04]  /*0600*/  @!P0 LEA R16, P2, R19, R16, 0x2 ;  /* 0x0000001013108211 */ /* 0x001fc800078410ff */
[----:B------:R-:W-:Y:S02]  /*0610*/  @!P0 LEA.HI.X R17, R19, R17, R26, 0x2, P2 ;  /* 0x0000001113118211 */ /* 0x000fe400010f141a */
[----:B------:R-:W-:-:S03]  /*0620*/  @!P1 MOV R19, RZ ;  /* 0x000000ff00139202 */ /* 0x000fc60000000f00 */
[----:B------:R-:W-:-:S04]  /*0630*/  @!P1 IMAD.WIDE.U32 R18, R27, UR10, R18 ;  /* 0x0000000a1b129c25 */ /* 0x000fc8000f8e0012 */
[----:B------:R-:W-:Y:S02]  /*0640*/  HFMA2 R27, -RZ, RZ, 0, 0 ;  /* 0x00000000ff1b7431 */ /* 0x000fe400000001ff */
[----:B------:R-:W-:Y:S01]  /*0650*/  @!P1 IMAD.IADD R19, R19, 0x1, R29 ;  /* 0x0000000113139824 */ /* 0x000fe200078e021d */
[----:B-1----:R-:W-:-:S04]  /*0660*/  @!P1 LEA R14, P2, R18, R14, 0x2 ;  /* 0x0000000e120e9211 */ /* 0x002fc800078410ff */
[----:B------:R-:W-:Y:S01]  /*0670*/  @!P1 LEA.HI.X R15, R18, R15, R19, 0x2, P2 ;  /* 0x0000000f120f9211 */ /* 0x000fe200010f1413 */
[----:B------:R-:W-:-:S04]  /*0680*/  IMAD.MOV.U32 R18, RZ, RZ, RZ ;  /* 0x000000ffff127224 */ /* 0x000fc800078e00ff */
[----:B------:R-:W2:Y:S04]  /*0690*/  @!P1 LDG.E R27, desc[UR8][R14.64] ;  /* 0x000000080e1b9981 */ /* 0x000ea8000c1e1900 */
[----:B------:R-:W3:Y:S01]  /*06a0*/  @!P0 LDG.E R18, desc[UR8][R16.64] ;  /* 0x0000000810128981 */ /* 0x000ee2000c1e1900 */
[----:B------:R-:W0:Y:S01]  /*06b0*/  S2UR UR6, SR_CgaCtaId ;  /* 0x00000000000679c3 */ /* 0x000e220000008800 */
[----:B------:R-:W-:Y:S01]  /*06c0*/  UMOV UR5, 0x400 ;  /* 0x0000040000057882 */ /* 0x000fe20000000000 */
[----:B------:R-:W-:Y:S01]  /*06d0*/  IMAD.IADD R26, R5, 0x1, R12 ;  /* 0x00000001051a7824 */ /* 0x000fe200078e020c */
[----:B------:R-:W-:Y:S01]  /*06e0*/  ISETP.GE.AND P0, PT, R25, 0x1, PT ;  /* 0x000000011900780c */ /* 0x000fe20003f06270 */
[----:B0-----:R-:W-:-:S06]  /*06f0*/  ULEA UR5, UR6, UR5, 0x18 ;  /* 0x0000000506057291 */ /* 0x001fcc000f8ec0ff */
[C---:B------:R-:W-:Y:S01]  /*0700*/  LEA R19, R26.reuse, UR5, 0x2 ;  /* 0x000000051a137c11 */ /* 0x040fe2000f8e10ff */
[----:B------:R-:W-:-:S04]  /*0710*/  IMAD R26, R26, 0x4, R21 ;  /* 0x000000041a1a7824 */ /* 0x000fc800078e0215 */
[----:B---3--:R0:W-:Y:S04]  /*0720*/  STS [R19], R18 ;  /* 0x0000001213007388 */ /* 0x0081e80000000800 */
[----:B--2---:R0:W-:Y:S01]  /*0730*/  STS [R26], R27 ;  /* 0x0000001b1a007388 */ /* 0x0041e20000000800 */
[----:B------:R-:W-:Y:S06]  /*0740*/  BAR.SYNC.DEFER_BLOCKING 0x0 ;  /* 0x0000000000007b1d */ /* 0x000fec0000010000 */
[----:B------:R-:W-:Y:S05]  /*0750*/  @!P0 BRA `(.L_x_3) ;  /* 0x0000000400788947 */ /* 0x000fea0003800000 */
[----:B------:R-:W-:Y:S02]  /*0760*/  ISETP.GE.U32.AND P0, PT, R25, 0x8, PT ;  /* 0x000000081900780c */ /* 0x000fe40003f06070 */
[----:B------:R-:W-:-:S11]  /*0770*/  MOV R14, RZ ;  /* 0x000000ff000e7202 */ /* 0x000fd60000000f00 */
[----:B------:R-:W-:Y:S05]  /*0780*/  @!P0 BRA `(.L_x_4) ;  /* 0x0000000000a48947 */ /* 0x000fea0003800000 */
[----:B------:R-:W-:Y:S01]  /*0790*/  LEA R16, R5, UR5, 0x2 ;  /* 0x0000000505107c11 */ /* 0x000fe2000f8e10ff */
[----:B------:R-:W-:Y:S02]  /*07a0*/  IMAD.MOV.U32 R14, RZ, RZ, R22 ;  /* 0x000000ffff0e7224 */ /* 0x000fe400078e0016 */
[----:B------:R-:W-:Y:S01]  /*07b0*/  IMAD.MOV.U32 R15, RZ, RZ, R20 ;  /* 0x000000ffff0f7224 */ /* 0x000fe200078e0014 */
[----:B------:R-:W-:-:S07]  /*07c0*/  IADD3 R16, PT, PT, R16, 0x10, RZ ;  /* 0x0000001010107810 */ /* 0x000fce0007ffe0ff */
.L_x_5:
[----:B------:R-:W-:Y:S01]  /*07d0*/  IMAD R28, R25, 0x4, R14 ;  /* 0x00000004191c7824 */ /* 0x000fe200078e020e */
[----:B0-----:R-:W-:Y:S01]  /*07e0*/  LDS R18, [R16+-0x10] ;  /* 0xfffff00010127984 */ /* 0x001fe20000000800 */
[----:B------:R-:W-:Y:S02]  /*07f0*/  VIADD R15, R15, 0x8 ;  /* 0x000000080f0f7836 */ /* 0x000fe40000000000 */
[----:B------:R-:W-:Y:S01]  /*0800*/  IMAD R27, R25, 0x4, R28 ;  /* 0x00000004191b7824 */ /* 0x000fe200078e021c */
[----:B------:R0:W1:Y:S02]  /*0810*/  LDS R17, [R14] ;  /* 0x000000000e117984 */ /* 0x0000640000000800 */
[----:B------:R-:W-:Y:S02]  /*0820*/  ISETP.NE.AND P0, PT, R15, RZ, PT ;  /* 0x000000ff0f00720c */ /* 0x000fe40003f05270 */
[----:B------:R-:W-:Y:S04]  /*0830*/  LDS R26, [R16+-0xc] ;  /* 0xfffff400101a7984 */ /* 0x000fe80000000800 */
[----:B------:R-:W2:Y:S01]  /*0840*/  LDS R19, [R28] ;  /* 0x000000001c137984 */ /* 0x000ea20000000800 */
[----:B0-----:R-:W-:Y:S01]  /*0850*/  LEA R14, R25, R14, 0x5 ;  /* 0x0000000e190e7211 */ /* 0x001fe200078e28ff */
[----:B-1----:R-:W-:-:S02]  /*0860*/  FFMA R17, R18, R17, R3 ;  /* 0x0000001112117223 */ /* 0x002fc40000000003 */
[----:B------:R-:W-:Y:S02]  /*0870*/  LDS R18, [R16+-0x8] ;  /* 0xfffff80010127984 */ /* 0x000fe40000000800 */
[----:B--2---:R-:W-:Y:S01]  /*0880*/  FFMA R17, R26, R19, R17 ;  /* 0x000000131a117223 */ /* 0x004fe20000000011 */
[C---:B------:R-:W-:Y:S01]  /*0890*/  LEA R19, R25.reuse, R27, 0x2 ;  /* 0x0000001b19137211 */ /* 0x040fe200078e10ff */
[----:B------:R-:W-:Y:S04]  /*08a0*/  LDS R26, [R16+-0x4] ;  /* 0xfffffc00101a7984 */ /* 0x000fe80000000800 */
[----:B------:R-:W0:Y:S01]  /*08b0*/  LDS R27, [R27] ;  /* 0x000000001b1b7984 */ /* 0x000e220000000800 */
[----:B------:R-:W-:-:S03]  /*08c0*/  IMAD R29, R25, 0x4, R19 ;  /* 0x00000004191d7824 */ /* 0x000fc600078e0213 */
[----:B------:R-:W1:Y:S04]  /*08d0*/  LDS R3, [R19] ;  /* 0x0000000013037984 */ /* 0x000e680000000800 */
[----:B------:R2:W-:Y:S02]  /*08e0*/  LDS R28, [R29] ;  /* 0x000000001d1c7984 */ /* 0x0005e40000000800 */
[----:B--2---:R-:W-:Y:S02]  /*08f0*/  IMAD R29, R25, 0x4, R29 ;  /* 0x00000004191d7824 */ /* 0x004fe400078e021d */
[----:B0-----:R-:W-:-:S03]  /*0900*/  FFMA R17, R18, R27, R17 ;  /* 0x0000001b12117223 */ /* 0x001fc60000000011 */
[----:B------:R-:W-:Y:S01]  /*0910*/  LEA R27, R25, R29, 0x2 ;  /* 0x0000001d191b7211 */ /* 0x000fe200078e10ff */
[----:B------:R-:W-:Y:S01]  /*0920*/  LDS R18, [R29] ;  /* 0x000000001d127984 */ /* 0x000fe20000000800 */
[----:B-1----:R-:W-:-:S03]  /*0930*/  FFMA R17, R26, R3, R17 ;  /* 0x000000031a117223 */ /* 0x002fc60000000011 */
[----:B------:R-:W0:Y:S01]  /*0940*/  LDS R26, [R16] ;  /* 0x00000000101a7984 */ /* 0x000e220000000800 */
[----:B------:R-:W-:-:S03]  /*0950*/  IMAD R19, R25, 0x4, R27 ;  /* 0x0000000419137824 */ /* 0x000fc600078e021b */
[----:B------:R-:W1:Y:S04]  /*0960*/  LDS R3, [R16+0x4] ;  /* 0x0000040010037984 */ /* 0x000e680000000800 */
[----:B------:R-:W-:Y:S01]  /*0970*/  LDS R19, [R19] ;  /* 0x0000000013137984 */ /* 0x000fe20000000800 */
[----:B0-----:R-:W-:-:S03]  /*0980*/  FFMA R28, R26, R28, R17 ;  /* 0x0000001c1a1c7223 */ /* 0x001fc60000000011 */
[----:B------:R-:W-:Y:S01]  /*0990*/  LDS R17, [R27] ;  /* 0x000000001b117984 */ /* 0x000fe20000000800 */
[----:B-1----:R-:W-:-:S03]  /*09a0*/  FFMA R3, R3, R18, R28 ;  /* 0x0000001203037223 */ /* 0x002fc6000000001c */
[----:B------:R-:W0:Y:S04]  /*09b0*/  LDS R26, [R16+0x8] ;  /* 0x00000800101a7984 */ /* 0x000e280000000800 */
[----:B------:R1:W2:Y:S02]  /*09c0*/  LDS R18, [R16+0xc] ;  /* 0x00000c0010127984 */ /* 0x0002a40000000800 */
[----:B-1----:R-:W-:Y:S02]  /*09d0*/  VIADD R16, R16, 0x20 ;  /* 0x0000002010107836 */ /* 0x002fe40000000000 */
[----:B0-----:R-:W-:-:S04]  /*09e0*/  FFMA R3, R26, R17, R3 ;  /* 0x000000111a037223 */ /* 0x001fc80000000003 */
[----:B--2---:R-:W-:Y:S01]  /*09f0*/  FFMA R3, R18, R19, R3 ;  /* 0x0000001312037223 */ /* 0x004fe20000000003 */
[----:B------:R-:W-:Y:S06]  /*0a00*/  @P0 BRA `(.L_x_5) ;  /* 0xfffffffc00700947 */ /* 0x000fec000383ffff */
[----:B------:R-:W-:-:S07]  /*0a10*/  IMAD.MOV.U32 R14, RZ, RZ, R6 ;  /* 0x000000ffff0e7224 */ /* 0x000fce00078e0006 */
.L_x_4:
[----:B------:R-:W-:-:S13]  /*0a20*/  ISETP.NE.AND P0, PT, R24, RZ, PT ;  /* 0x000000ff1800720c */ /* 0x000fda0003f05270 */
[----:B------:R-:W-:Y:S05]  /*0a30*/  @!P0 BRA `(.L_x_3) ;  /* 0x0000000000c08947 */ /* 0x000fea0003800000 */
[----:B------:R-:W-:Y:S02]  /*0a40*/  IADD3 R15, PT, PT, R24, -0x1, RZ ;  /* 0xffffffff180f7810 */ /* 0x000fe40007ffe0ff */
[----:B------:R-:W-:Y:S02]  /*0a50*/  ISETP.NE.AND P1, PT, R7, RZ, PT ;  /* 0x000000ff0700720c */ /* 0x000fe40003f25270 */
[----:B------:R-:W-:-:S13]  /*0a60*/  ISETP.GE.U32.AND P0, PT, R15, 0x3, PT ;  /* 0x000000030f00780c */ /* 0x000fda0003f06070 */
[----:B------:R-:W-:Y:S05]  /*0a70*/  @!P0 BRA `(.L_x_6) ;  /* 0x0000000000508947 */ /* 0x000fea0003800000 */
[----:B------:R-:W-:Y:S02]  /*0a80*/  IMAD.IADD R15, R5, 0x1, R14 ;  /* 0x00000001050f7824 */ /* 0x000fe400078e020e */
[C---:B------:R-:W-:Y:S01]  /*0a90*/  IMAD R16, R14.reuse, R25, R12 ;  /* 0x000000190e107224 */ /* 0x040fe200078e020c */
[----:B------:R-:W-:Y:S02]  /*0aa0*/  IADD3 R14, PT, PT, R14, 0x4, RZ ;  /* 0x000000040e0e7810 */ /* 0x000fe40007ffe0ff */
[----:B------:R-:W-:Y:S01]  /*0ab0*/  LEA R15, R15, UR5, 0x2 ;  /* 0x000000050f0f7c11 */ /* 0x000fe2000f8e10ff */
[----:B0-----:R-:W-:-:S04]  /*0ac0*/  IMAD R18, R16, 0x4, R21 ;  /* 0x0000000410127824 */ /* 0x001fc800078e0215 */
[----:B------:R-:W-:Y:S01]  /*0ad0*/  LDS R16, [R15] ;  /* 0x000000000f107984 */ /* 0x000fe20000000800 */
[----:B------:R-:W-:-:S03]  /*0ae0*/  LEA R26, R25, R18, 0x2 ;  /* 0x00000012191a7211 */ /* 0x000fc600078e10ff */
[----:B------:R-:W0:Y:S02]  /*0af0*/  LDS R17, [R18] ;  /* 0x0000000012117984 */ /* 0x000e240000000800 */
[C---:B------:R-:W-:Y:S02]  /*0b00*/  IMAD R28, R25.reuse, 0x4, R26 ;  /* 0x00000004191c7824 */ /* 0x040fe400078e021a */
[----:B------:R-:W-:Y:S02]  /*0b10*/  LDS R26, [R26] ;  /* 0x000000001a1a7984 */ /* 0x000fe40000000800 */
[----:B------:R-:W-:Y:S02]  /*0b20*/  IMAD R29, R25, 0x4, R28 ;  /* 0x00000004191d7824 */ /* 0x000fe400078e021c */
[----:B------:R-:W-:Y:S04]  /*0b30*/  LDS R19, [R15+0x8] ;  /* 0x000008000f137984 */ /* 0x000fe80000000800 */
[----:B------:R-:W-:Y:S04]  /*0b40*/  LDS R27, [R15+0xc] ;  /* 0x00000c000f1b7984 */ /* 0x000fe80000000800 */
[----:B------:R-:W-:Y:S01]  /*0b50*/  LDS R29, [R29] ;  /* 0x000000001d1d7984 */ /* 0x000fe20000000800 */
[----:B0-----:R-:W-:-:S03]  /*0b60*/  FFMA R17, R16, R17, R3 ;  /* 0x0000001110117223 */ /* 0x001fc60000000003 */
[----:B------:R-:W0:Y:S04]  /*0b70*/  LDS R16, [R15+0x4] ;  /* 0x000004000f107984 */ /* 0x000e280000000800 */
[----:B------:R-:W1:Y:S01]  /*0b80*/  LDS R3, [R28] ;  /* 0x000000001c037984 */ /* 0x000e620000000800 */
[----:B0-----:R-:W-:-:S04]  /*0b90*/  FFMA R16, R16, R26, R17 ;  /* 0x0000001a10107223 */ /* 0x001fc80000000011 */
[----:B-1----:R-:W-:-:S04]  /*0ba0*/  FFMA R3, R19, R3, R16 ;  /* 0x0000000313037223 */ /* 0x002fc80000000010 */
[----:B------:R-:W-:-:S07]  /*0bb0*/  FFMA R3, R27, R29, R3 ;  /* 0x0000001d1b037223 */ /* 0x000fce0000000003 */
.L_x_6:
[----:B------:R-:W-:Y:S05]  /*0bc0*/  @!P1 BRA `(.L_x_3) ;  /* 0x00000000005c9947 */ /* 0x000fea0003800000 */
[----:B------:R-:W-:Y:S02]  /*0bd0*/  ISETP.NE.AND P0, PT, R7, 0x1, PT ;  /* 0x000000010700780c */ /* 0x000fe40003f05270 */
[----:B------:R-:W-:-:S11]  /*0be0*/  LOP3.LUT P1, RZ, R25, 0x1, RZ, 0xc0, !PT ;  /* 0x0000000119ff7812 */ /* 0x000fd6000782c0ff */
[----:B------:R-:W-:Y:S05]  /*0bf0*/  @!P0 BRA `(.L_x_7) ;  /* 0x0000000000308947 */ /* 0x000fea0003800000 */
[----:B------:R-:W-:Y:S02]  /*0c00*/  IMAD R16, R14, R25, R12 ;  /* 0x000000190e107224 */ /* 0x000fe400078e020c */
[----:B------:R-:W-:Y:S02]  /*0c10*/  IMAD.IADD R15, R5, 0x1, R14 ;  /* 0x00000001050f7824 */ /* 0x000fe400078e020e */
[----:B0-----:R-:W-:Y:S02]  /*0c20*/  IMAD R18, R16, 0x4, R21 ;  /* 0x0000000410127824 */ /* 0x001fe400078e0215 */
[----:B------:R-:W-:Y:S01]  /*0c30*/  VIADD R14, R14, 0x2 ;  /* 0x000000020e0e7836 */ /* 0x000fe20000000000 */
[----:B------:R-:W-:Y:S02]  /*0c40*/  LEA R15, R15, UR5, 0x2 ;  /* 0x000000050f0f7c11 */ /* 0x000fe4000f8e10ff */
[----:B------:R-:W-:Y:S01]  /*0c50*/  LEA R19, R25, R18, 0x2 ;  /* 0x0000001219137211 */ /* 0x000fe200078e10ff */
[----:B------:R-:W-:Y:S04]  /*0c60*/  LDS R17, [R18] ;  /* 0x0000000012117984 */ /* 0x000fe80000000800 */
[----:B------:R-:W0:Y:S04]  /*0c70*/  LDS R16, [R15] ;  /* 0x000000000f107984 */ /* 0x000e280000000800 */
[----:B------:R-:W-:Y:S04]  /*0c80*/  LDS R26, [R15+0x4] ;  /* 0x000004000f1a7984 */ /* 0x000fe80000000800 */
[----:B------:R-:W1:Y:S01]  /*0c90*/  LDS R19, [R19] ;  /* 0x0000000013137984 */ /* 0x000e620000000800 */
[----:B0-----:R-:W-:-:S04]  /*0ca0*/  FFMA R3, R16, R17, R3 ;  /* 0x0000001110037223 */ /* 0x001fc80000000003 */
[----:B-1----:R-:W-:-:S07]  /*0cb0*/  FFMA R3, R26, R19, R3 ;  /* 0x000000131a037223 */ /* 0x002fce0000000003 */
.L_x_7:
[----:B------:R-:W-:Y:S05]  /*0cc0*/  @!P1 BRA `(.L_x_3) ;  /* 0x00000000001c9947 */ /* 0x000fea0003800000 */
[----:B------:R-:W-:Y:S02]  /*0cd0*/  IMAD R16, R14, R25, R12 ;  /* 0x000000190e107224 */ /* 0x000fe400078e020c */
[----:B------:R-:W-:-:S03]  /*0ce0*/  IMAD.IADD R14, R5, 0x1, R14 ;  /* 0x00000001050e7824 */ /* 0x000fc600078e020e */
[----:B------:R-:W-:Y:S02]  /*0cf0*/  LEA R16, R16, R21, 0x2 ;  /* 0x0000001510107211 */ /* 0x000fe400078e10ff */
[----:B------:R-:W-:-:S04]  /*0d00*/  LEA R14, R14, UR5, 0x2 ;  /* 0x000000050e0e7c11 */ /* 0x000fc8000f8e10ff */
[----:B------:R-:W-:Y:S04]  /*0d10*/  LDS R16, [R16] ;  /* 0x0000000010107984 */ /* 0x000fe80000000800 */
[----:B------:R-:W1:Y:S02]  /*0d20*/  LDS R14, [R14] ;  /* 0x000000000e0e7984 */ /* 0x000e640000000800 */
[----:B-1----:R-:W-:-:S07]  /*0d30*/  FFMA R3, R14, R16, R3 ;  /* 0x000000100e037223 */ /* 0x002fce0000000003 */
.L_x_3:
[----:B------:R-:W-:Y:S01]  /*0d40*/  UIADD3 UR4, UPT, UPT, UR4, 0x1, URZ ;  /* 0x0000000104047890 */ /* 0x000fe2000fffe0ff */
[----:B------:R-:W-:Y:S05]  /*0d50*/  BAR.SYNC.DEFER_BLOCKING 0x0 ;  /* 0x0000000000007b1d */ /* 0x000fea0000010000 */
[----:B------:R-:W-:-:S04]  /*0d60*/  ISETP.GT.U32.AND P0, PT, R10, UR4, PT ;  /* 0x000000040a007c0c */ /* 0x000fc8000bf04070 */
[----:B------:R-:W-:-:S13]  /*0d70*/  ISETP.GT.U32.AND.EX P0, PT, R11, RZ, PT, P0 ;  /* 0x000000ff0b00720c */ /* 0x000fda0003f04100 */
[----:B------:R-:W-:Y:S05]  /*0d80*/  @P0 BRA `(.L_x_8) ;  /* 0xfffffff400b80947 */ /* 0x000fea000383ffff */
.L_x_2:
[----:B------:R-:W1:Y:S01]  /*0d90*/  LDCU.64 UR6, c[0x0][0x3a0] ;  /* 0x00007400ff0677ac */ /* 0x000e620008000a00 */
[----:B------:R-:W-:Y:S01]  /*0da0*/  SHF.R.S32.HI R7, RZ, 0x1f, R2 ;  /* 0x0000001fff077819 */ /* 0x000fe20000011402 */
[----:B------:R-:W2:Y:S01]  /*0db0*/  LDCU.64 UR4, c[0x0][0x398] ;  /* 0x00007300ff0477ac */ /* 0x000ea20008000a00 */
[----:B-1----:R-:W-:Y:S02]  /*0dc0*/  ISETP.GE.U32.AND P0, PT, R4, UR6, PT ;  /* 0x0000000604007c0c */ /* 0x002fe4000bf06070 */
[----:B--2---:R-:W-:Y:S02]  /*0dd0*/  ISETP.GE.U32.AND P1, PT, R2, UR4, PT ;  /* 0x0000000402007c0c */ /* 0x004fe4000bf26070 */
[----:B------:R-:W-:-:S04]  /*0de0*/  ISETP.GE.U32.AND.EX P0, PT, RZ, UR7, PT, P0 ;  /* 0x00000007ff007c0c */ /* 0x000fc8000bf06100 */
[----:B------:R-:W-:-:S13]  /*0df0*/  ISETP.GE.U32.OR.EX P0, PT, R7, UR5, P0, P1 ;  /* 0x0000000507007c0c */ /* 0x000fda0008706510 */
[----:B------:R-:W-:Y:S05]  /*0e00*/  @P0 EXIT ;  /* 0x000000000000094d */ /* 0x000fea0003800000 */
[----:B------:R-:W1:Y:S01]  /*0e10*/  LDCU.64 UR4, c[0x0][0x390] ;  /* 0x00007200ff0477ac */ /* 0x000e620008000a00 */
[----:B------:R-:W-:Y:S02]  /*0e20*/  IMAD R7, R7, UR6, RZ ;  /* 0x0000000607077c24 */ /* 0x000fe4000f8e02ff */
[----:B------:R-:W-:Y:S02]  /*0e30*/  IMAD.MOV.U32 R5, RZ, RZ, RZ ;  /* 0x000000ffff057224 */ /* 0x000fe400078e00ff */
[C---:B------:R-:W-:Y:S02]  /*0e40*/  IMAD R7, R2.reuse, UR7, R7 ;  /* 0x0000000702077c24 */ /* 0x040fe4000f8e0207 */
[----:B------:R-:W-:-:S05]  /*0e50*/  IMAD.WIDE.U32 R4, R2, UR6, R4 ;  /* 0x0000000602047c25 */ /* 0x000fca000f8e0004 */
[----:B------:R-:W-:Y:S02]  /*0e60*/  IADD3 R5, PT, PT, R5, R7, RZ ;  /* 0x0000000705057210 */ /* 0x000fe40007ffe0ff */
[----:B-1----:R-:W-:-:S04]  /*0e70*/  LEA R6, P0, R4, UR4, 0x2 ;  /* 0x0000000404067c11 */ /* 0x002fc8000f8010ff */
[----:B------:R-:W-:-:S05]  /*0e80*/  LEA.HI.X R7, R4, UR5, R5, 0x2, P0 ;  /* 0x0000000504077c11 */ /* 0x000fca00080f1405 */
[----:B------:R-:W-:Y:S01]  /*0e90*/  STG.E desc[UR8][R6.64], R3 ;  /* 0x0000000306007986 */ /* 0x000fe2000c101908 */
[----:B------:R-:W-:Y:S05]  /*0ea0*/  EXIT ;  /* 0x000000000000794d */ /* 0x000fea0003800000 */
        .weak           $__internal_0_$__cuda_sm20_div_u64
        .type           $__internal_0_$__cuda_sm20_div_u64,@function
        .size           $__internal_0_$__cuda_sm20_div_u64,(.L_x_10 - $__internal_0_$__cuda_sm20_div_u64)
$__internal_0_$__cuda_sm20_div_u64:
[----:B------:R-:W0:Y:S02]  /*0eb0*/  LDC R6, c[0x0][0x3b0] ;  /* 0x0000ec00ff067b82 */ /* 0x000e240000000800 */
[----:B0-----:R-:W0:Y:S08]  /*0ec0*/  I2F.U64.RP R5, R6 ;  /* 0x0000000600057312 */ /* 0x001e300000309000 */
[----:B0-----:R-:W0:Y:S02]  /*0ed0*/  MUFU.RCP R5, R5 ;  /* 0x0000000500057308 */ /* 0x001e240000001000 */
[----:B0-----:R-:W-:-:S06]  /*0ee0*/  VIADD R14, R5, 0x1ffffffe ;  /* 0x1ffffffe050e7836 */ /* 0x001fcc0000000000 */
[----:B------:R-:W0:Y:S02]  /*0ef0*/  F2I.U64.TRUNC R14, R14 ;  /* 0x0000000e000e7311 */ /* 0x000e24000020d800 */
[----:B0-----:R-:W-:-:S04]  /*0f00*/  IMAD.WIDE.U32 R16, R14, R6, RZ ;  /* 0x000000060e107225 */ /* 0x001fc800078e00ff */
[C---:B------:R-:W-:Y:S01]  /*0f10*/  IMAD R9, R14.reuse, R7, R17 ;  /* 0x000000070e097224 */ /* 0x040fe200078e0211 */
[----:B------:R-:W-:Y:S01]  /*0f20*/  IADD3 R11, P0, PT, RZ, -R16, RZ ;  /* 0x80000010ff0b7210 */ /* 0x000fe20007f1e0ff */
[----:B------:R-:W-:Y:S02]  /*0f30*/  IMAD.MOV.U32 R17, RZ, RZ, R14 ;  /* 0x000000ffff117224 */ /* 0x000fe400078e000e */
[----:B------:R-:W-:Y:S02]  /*0f40*/  IMAD R9, R15, R6, R9 ;  /* 0x000000060f097224 */ /* 0x000fe400078e0209 */
[----:B------:R-:W-:-:S03]  /*0f50*/  IMAD.HI.U32 R16, R14, R11, RZ ;  /* 0x0000000b0e107227 */ /* 0x000fc600078e00ff */
[----:B------:R-:W-:-:S05]  /*0f60*/  IADD3.X R9, PT, PT, RZ, ~R9, RZ, P0, !PT ;  /* 0x80000009ff097210 */ /* 0x000fca00007fe4ff */
[----:B------:R-:W-:-:S04]  /*0f70*/  IMAD.WIDE.U32 R16, P0, R14, R9, R16 ;  /* 0x000000090e107225 */ /* 0x000fc80007800010 */
[C---:B------:R-:W-:Y:S02]  /*0f80*/  IMAD R19, R15.reuse, R9, RZ ;  /* 0x000000090f137224 */ /* 0x040fe400078e02ff */
[----:B------:R-:W-:-:S04]  /*0f90*/  IMAD.HI.U32 R16, P1, R15, R11, R16 ;  /* 0x0000000b0f107227 */ /* 0x000fc80007820010 */
[----:B------:R-:W-:Y:S01]  /*0fa0*/  IMAD.HI.U32 R5, R15, R9, RZ ;  /* 0x000000090f057227 */ /* 0x000fe200078e00ff */
[----:B------:R-:W-:-:S04]  /*0fb0*/  IADD3 R17, P2, PT, R19, R16, RZ ;  /* 0x0000001013117210 */ /* 0x000fc80007f5e0ff */
[----:B------:R-:W-:Y:S01]  /*0fc0*/  IADD3.X R5, PT, PT, R5, R15, RZ, P0, !PT ;  /* 0x0000000f05057210 */ /* 0x000fe200007fe4ff */
[----:B------:R-:W-:-:S03]  /*0fd0*/  IMAD.WIDE.U32 R14, R17, R6, RZ ;  /* 0x00000006110e7225 */ /* 0x000fc600078e00ff */
[----:B------:R-:W-:Y:S01]  /*0fe0*/  IADD3.X R5, PT, PT, RZ, RZ, R5, P2, P1 ;  /* 0x000000ffff057210 */ /* 0x000fe200017e2405 */
[----:B------:R-:W-:Y:S01]  /*0ff0*/  IMAD R9, R17, R7, R15 ;  /* 0x0000000711097224 */ /* 0x000fe200078e020f */
[----:B------:R-:W-:-:S03]  /*1000*/  IADD3 R15, P0, PT, RZ, -R14, RZ ;  /* 0x8000000eff0f7210 */ /* 0x000fc60007f1e0ff */
[----:B------:R-:W-:Y:S02]  /*1010*/  IMAD R9, R5, R6, R9 ;  /* 0x0000000605097224 */ /* 0x000fe400078e0209 */
[----:B------:R-:W-:-:S04]  /*1020*/  IMAD.HI.U32 R16, R17, R15, RZ ;  /* 0x0000000f11107227 */ /* 0x000fc800078e00ff */
[----:B------:R-:W-:-:S04]  /*1030*/  IMAD.X R14, RZ, RZ, ~R9, P0 ;  /* 0x000000ffff0e7224 */ /* 0x000fc800000e0e09 */
[----:B------:R-:W-:-:S04]  /*1040*/  IMAD.WIDE.U32 R16, P0, R17, R14, R16 ;  /* 0x0000000e11107225 */ /* 0x000fc80007800010 */
[C---:B------:R-:W-:Y:S02]  /*1050*/  IMAD R18, R5.reuse, R14, RZ ;  /* 0x0000000e05127224 */ /* 0x040fe400078e02ff */
[----:B------:R-:W-:-:S04]  /*1060*/  IMAD.HI.U32 R9, P1, R5, R15, R16 ;  /* 0x0000000f05097227 */ /* 0x000fc80007820010 */
[----:B------:R-:W-:Y:S01]  /*1070*/  IMAD.HI.U32 R14, R5, R14, RZ ;  /* 0x0000000e050e7227 */ /* 0x000fe200078e00ff */
[----:B------:R-:W-:-:S03]  /*1080*/  IADD3 R9, P2, PT, R18, R9, RZ ;  /* 0x0000000912097210 */ /* 0x000fc60007f5e0ff */
[----:B------:R-:W-:Y:S01]  /*1090*/  IMAD.MOV.U32 R15, RZ, RZ, RZ ;  /* 0x000000ffff0f7224 */ /* 0x000fe200078e00ff */
[----:B------:R-:W-:Y:S01]  /*10a0*/  IADD3.X R5, PT, PT, R14, R5, RZ, P0, !PT ;  /* 0x000000050e057210 */ /* 0x000fe200007fe4ff */
[----:B------:R-:W-:-:S03]  /*10b0*/  IMAD.HI.U32 R14, R9, R3, RZ ;  /* 0x00000003090e7227 */ /* 0x000fc600078e00ff */
[----:B------:R-:W-:Y:S01]  /*10c0*/  IADD3.X R5, PT, PT, RZ, RZ, R5, P2, P1 ;  /* 0x000000ffff057210 */ /* 0x000fe200017e2405 */
[----:B------:R-:W-:-:S04]  /*10d0*/  IMAD.WIDE.U32 R14, R9, R8, R14 ;  /* 0x00000008090e7225 */ /* 0x000fc800078e000e */
[C---:B------:R-:W-:Y:S02]  /*10e0*/  IMAD R16, R5.reuse, R8, RZ ;  /* 0x0000000805107224 */ /* 0x040fe400078e02ff */
[----:B------:R-:W-:-:S04]  /*10f0*/  IMAD.HI.U32 R9, P0, R5, R3, R14 ;  /* 0x0000000305097227 */ /* 0x000fc8000780000e */
[----:B------:R-:W-:Y:S01]  /*1100*/  IMAD.HI.U32 R5, R5, R8, RZ ;  /* 0x0000000805057227 */ /* 0x000fe200078e00ff */
[----:B------:R-:W-:-:S04]  /*1110*/  IADD3 R9, P1, PT, R16, R9, RZ ;  /* 0x0000000910097210 */ /* 0x000fc80007f3e0ff */
[----:B------:R-:W-:Y:S01]  /*1120*/  IADD3.X R5, PT, PT, R5, RZ, RZ, P0, !PT ;  /* 0x000000ff05057210 */ /* 0x000fe200007fe4ff */
[----:B------:R-:W-:-:S04]  /*1130*/  IMAD.WIDE.U32 R14, R9, R6, RZ ;  /* 0x00000006090e7225 */ /* 0x000fc800078e00ff */
[----:B------:R-:W-:Y:S02]  /*1140*/  IMAD.X R5, RZ, RZ, R5, P1 ;  /* 0x000000ffff057224 */ /* 0x000fe400008e0605 */
[----:B------:R-:W-:Y:S01]  /*1150*/  IMAD R11, R9, R7, R15 ;  /* 0x00000007090b7224 */ /* 0x000fe200078e020f */
[----:B------:R-:W-:-:S03]  /*1160*/  IADD3 R15, P1, PT, -R14, R3, RZ ;  /* 0x000000030e0f7210 */ /* 0x000fc60007f3e1ff */
[-C--:B------:R-:W-:Y:S01]  /*1170*/  IMAD R11, R5, R6.reuse, R11 ;  /* 0x00000006050b7224 */ /* 0x080fe200078e020b */
[----:B------:R-:W-:-:S04]  /*1180*/  ISETP.GE.U32.AND P0, PT, R15, R6, PT ;  /* 0x000000060f00720c */ /* 0x000fc80003f06070 */
[----:B------:R-:W-:Y:S02]  /*1190*/  IADD3.X R20, PT, PT, ~R11, R8, RZ, P1, !PT ;  /* 0x000000080b147210 */ /* 0x000fe40000ffe5ff */
[----:B------:R-:W-:Y:S02]  /*11a0*/  IADD3 R11, P2, PT, R15, -R6, RZ ;  /* 0x800000060f0b7210 */ /* 0x000fe40007f5e0ff */
[----:B------:R-:W-:Y:S02]  /*11b0*/  IADD3 R14, P1, PT, R9, 0x1, RZ ;  /* 0x00000001090e7810 */ /* 0x000fe40007f3e0ff */
[C---:B------:R-:W-:Y:S01]  /*11c0*/  ISETP.GE.U32.AND.EX P0, PT, R20.reuse, R7, PT, P0 ;  /* 0x000000071400720c */ /* 0x040fe20003f06100 */
[----:B------:R-:W-:Y:S01]  /*11d0*/  IMAD.X R18, R20, 0x1, ~R7, P2 ;  /* 0x0000000114127824 */ /* 0x000fe200010e0e07 */
[----:B------:R-:W-:Y:S02]  /*11e0*/  IADD3.X R16, PT, PT, RZ, R5, RZ, P1, !PT ;  /* 0x00000005ff107210 */ /* 0x000fe40000ffe4ff */
[----:B------:R-:W-:-:S02]  /*11f0*/  SEL R14, R14, R9, P0 ;  /* 0x000000090e0e7207 */ /* 0x000fc40000000000 */
[----:B------:R-:W-:Y:S02]  /*1200*/  SEL R11, R11, R15, P0 ;  /* 0x0000000f0b0b7207 */ /* 0x000fe40000000000 */
[----:B------:R-:W-:Y:S02]  /*1210*/  SEL R9, R16, R5, P0 ;  /* 0x0000000510097207 */ /* 0x000fe40000000000 */
[----:B------:R-:W-:Y:S02]  /*1220*/  IADD3 R5, P2, PT, R14, 0x1, RZ ;  /* 0x000000010e057810 */ /* 0x000fe40007f5e0ff */
[----:B------:R-:W-:Y:S02]  /*1230*/  SEL R18, R18, R20, P0 ;  /* 0x0000001412127207 */ /* 0x000fe40000000000 */
[----:B------:R-:W-:Y:S02]  /*1240*/  ISETP.GE.U32.AND P0, PT, R11, R6, PT ;  /* 0x000000060b00720c */ /* 0x000fe40003f06070 */
[----:B------:R-:W-:Y:S01]  /*1250*/  ISETP.NE.U32.AND P1, PT, R6, RZ, PT ;  /* 0x000000ff0600720c */ /* 0x000fe20003f25070 */
[----:B------:R-:W-:Y:S01]  /*1260*/  IMAD.X R6, RZ, RZ, R9, P2 ;  /* 0x000000ffff067224 */ /* 0x000fe200010e0609 */
[----:B------:R-:W-:-:S02]  /*1270*/  ISETP.GE.U32.AND.EX P0, PT, R18, R7, PT, P0 ;  /* 0x000000071200720c */ /* 0x000fc40003f06100 */
[----:B------:R-:W-:Y:S02]  /*1280*/  MOV R11, 0x0 ;  /* 0x00000000000b7802 */ /* 0x000fe40000000f00 */
[----:B------:R-:W-:Y:S02]  /*1290*/  ISETP.NE.AND.EX P1, PT, R7, RZ, PT, P1 ;  /* 0x000000ff0700720c */ /* 0x000fe40003f25310 */
[----:B------:R-:W-:Y:S02]  /*12a0*/  SEL R5, R5, R14, P0 ;  /* 0x0000000e05057207 */ /* 0x000fe40000000000 */
[----:B------:R-:W-:Y:S02]  /*12b0*/  SEL R6, R6, R9, P0 ;  /* 0x0000000906067207 */ /* 0x000fe40000000000 */
[----:B------:R-:W-:Y:S02]  /*12c0*/  SEL R5, R5, 0xffffffff, P1 ;  /* 0xffffffff05057807 */ /* 0x000fe40000800000 */
[----:B------:R-:W-:Y:S01]  /*12d0*/  SEL R6, R6, 0xffffffff, P1 ;  /* 0xffffffff06067807 */ /* 0x000fe20000800000 */
[----:B------:R-:W-:Y:S06]  /*12e0*/  RET.REL.NODEC R10 `(_Z8naive_mmPKfS0_Pfmmmi) ;  /* 0xffffffec0a447950 */ /* 0x000fec0003c3ffff */
.L_x_9:
[----:B------:R-:W-:-:S00]  /*12f0*/  BRA `(.L_x_9) ;  /* 0xfffffffc00fc7947 */ /* 0x000fc0000383ffff */
[----:B------:R-:W-:-:S00]  /*1300*/  NOP ;  /* 0x0000000000007918 */ /* 0x000fc00000000000 */
[----:B------:R-:W-:-:S00]  /*1310*/  NOP ;  /* 0x0000000000007918 */ /* 0x000fc00000000000 */
[----:B------:R-:W-:-:S00]  /*1320*/  NOP ;  /* 0x0000000000007918 */ /* 0x000fc00000000000 */
[----:B------:R-:W-:-:S00]  /*1330*/  NOP ;  /* 0x0000000000007918 */ /* 0x000fc00000000000 */
[----:B------:R-:W-:-:S00]  /*1340*/  NOP ;  /* 0x0000000000007918 */ /* 0x000fc00000000000 */
[----:B------:R-:W-:-:S00]  /*1350*/  NOP ;  /* 0x0000000000007918 */ /* 0x000fc00000000000 */
[----:B------:R-:W-:-:S00]  /*1360*/  NOP ;  /* 0x0000000000007918 */ /* 0x000fc00000000000 */
[----:B------:R-:W-:-:S00]  /*1370*/  NOP ;  /* 0x0000000000007918 */ /* 0x000fc00000000000 */
.L_x_10:


//--------------------- .nv.shared._Z8naive_mmPKfS0_Pfmmmi --------------------------
	.section	.nv.shared._Z8naive_mmPKfS0_Pfmmmi,"aw",@nobits
	.sectionflags	@""
	.align	16
	.zero		1024


//--------------------- .nv.shared.reserved.0     --------------------------
	.section	.nv.shared.reserved.0,"aw",@nobits
	.weak		__nv_reservedSMEM_offset_0_alias
	.size		__nv_reservedSMEM_offset_0_alias, 0, 64
	.other		__nv_reservedSMEM_offset_0_alias,@"STO_CUDA_RESERVED_SHARED STV_DEFAULT"
__nv_reservedSMEM_offset_0_alias:
	.zero		0
	.zero		64


//--------------------- .nv.constant0._Z8naive_mmPKfS0_Pfmmmi --------------------------
	.section	.nv.constant0._Z8naive_mmPKfS0_Pfmmmi,"a",@progbits
	.sectionflags	@""
	.align	4
.nv.constant0._Z8naive_mmPKfS0_Pfmmmi:
	.zero		948


//--------------------- SYMBOLS --------------------------

	.type		.nv.reservedSmem.offset0,@object
	.size		.nv.reservedSmem.offset0,0x4
	.type		.nv.reservedSmem.cap,@object
	.size		.nv.reservedSmem.cap,0x4
